//
// Generated by NVIDIA NVVM Compiler
//
// Compiler Build ID: CL-36424714
// Cuda compilation tools, release 13.0, V13.0.88
// Based on NVVM 20.0.0
//

.version 9.0
.target sm_100
.address_size 64

	// .globl	_Z15TemplateKernel1Pi
.global .align 1 .b8 _ZN34_INTERNAL_1927ccbc_4_k_cu_1c8420e54cuda3std3__45__cpo5beginE[1];
.global .align 1 .b8 _ZN34_INTERNAL_1927ccbc_4_k_cu_1c8420e54cuda3std3__45__cpo3endE[1];
.global .align 1 .b8 _ZN34_INTERNAL_1927ccbc_4_k_cu_1c8420e54cuda3std3__45__cpo6cbeginE[1];
.global .align 1 .b8 _ZN34_INTERNAL_1927ccbc_4_k_cu_1c8420e54cuda3std3__45__cpo4cendE[1];
.global .align 1 .b8 _ZN34_INTERNAL_1927ccbc_4_k_cu_1c8420e54cuda3std3__45__cpo6rbeginE[1];
.global .align 1 .b8 _ZN34_INTERNAL_1927ccbc_4_k_cu_1c8420e54cuda3std3__45__cpo4rendE[1];
.global .align 1 .b8 _ZN34_INTERNAL_1927ccbc_4_k_cu_1c8420e54cuda3std3__45__cpo7crbeginE[1];
.global .align 1 .b8 _ZN34_INTERNAL_1927ccbc_4_k_cu_1c8420e54cuda3std3__45__cpo5crendE[1];
.global .align 1 .b8 _ZN34_INTERNAL_1927ccbc_4_k_cu_1c8420e54cuda3std3__436_GLOBAL__N__1927ccbc_4_k_cu_1c8420e56ignoreE[1];
.global .align 1 .b8 _ZN34_INTERNAL_1927ccbc_4_k_cu_1c8420e54cuda3std3__419piecewise_constructE[1];
.global .align 1 .b8 _ZN34_INTERNAL_1927ccbc_4_k_cu_1c8420e54cuda3std3__48in_placeE[1];
.global .align 1 .b8 _ZN34_INTERNAL_1927ccbc_4_k_cu_1c8420e54cuda3std3__420unreachable_sentinelE[1];
.global .align 1 .b8 _ZN34_INTERNAL_1927ccbc_4_k_cu_1c8420e54cuda3std3__47nulloptE[1];
.global .align 1 .b8 _ZN34_INTERNAL_1927ccbc_4_k_cu_1c8420e54cuda3std3__48unexpectE[1];
.global .align 1 .b8 _ZN34_INTERNAL_1927ccbc_4_k_cu_1c8420e54cuda3std6ranges3__45__cpo4swapE[1];
.global .align 1 .b8 _ZN34_INTERNAL_1927ccbc_4_k_cu_1c8420e54cuda3std6ranges3__45__cpo9iter_moveE[1];
.global .align 1 .b8 _ZN34_INTERNAL_1927ccbc_4_k_cu_1c8420e54cuda3std6ranges3__45__cpo5beginE[1];
.global .align 1 .b8 _ZN34_INTERNAL_1927ccbc_4_k_cu_1c8420e54cuda3std6ranges3__45__cpo3endE[1];
.global .align 1 .b8 _ZN34_INTERNAL_1927ccbc_4_k_cu_1c8420e54cuda3std6ranges3__45__cpo6cbeginE[1];
.global .align 1 .b8 _ZN34_INTERNAL_1927ccbc_4_k_cu_1c8420e54cuda3std6ranges3__45__cpo4cendE[1];
.global .align 1 .b8 _ZN34_INTERNAL_1927ccbc_4_k_cu_1c8420e54cuda3std6ranges3__45__cpo7advanceE[1];
.global .align 1 .b8 _ZN34_INTERNAL_1927ccbc_4_k_cu_1c8420e54cuda3std6ranges3__45__cpo9iter_swapE[1];
.global .align 1 .b8 _ZN34_INTERNAL_1927ccbc_4_k_cu_1c8420e54cuda3std6ranges3__45__cpo4nextE[1];
.global .align 1 .b8 _ZN34_INTERNAL_1927ccbc_4_k_cu_1c8420e54cuda3std6ranges3__45__cpo4prevE[1];
.global .align 1 .b8 _ZN34_INTERNAL_1927ccbc_4_k_cu_1c8420e54cuda3std6ranges3__45__cpo4dataE[1];
.global .align 1 .b8 _ZN34_INTERNAL_1927ccbc_4_k_cu_1c8420e54cuda3std6ranges3__45__cpo5cdataE[1];
.global .align 1 .b8 _ZN34_INTERNAL_1927ccbc_4_k_cu_1c8420e54cuda3std6ranges3__45__cpo4sizeE[1];
.global .align 1 .b8 _ZN34_INTERNAL_1927ccbc_4_k_cu_1c8420e54cuda3std6ranges3__45__cpo5ssizeE[1];
.global .align 1 .b8 _ZN34_INTERNAL_1927ccbc_4_k_cu_1c8420e54cuda3std6ranges3__45__cpo8distanceE[1];
.global .align 1 .b8 _ZN34_INTERNAL_1927ccbc_4_k_cu_1c8420e56thrust24THRUST_300001_SM_1000_NS6system6detail10sequential3seqE[1];
.global .align 1 .b8 _ZN34_INTERNAL_1927ccbc_4_k_cu_1c8420e56thrust24THRUST_300001_SM_1000_NS12placeholders2_1E[1];
.global .align 1 .b8 _ZN34_INTERNAL_1927ccbc_4_k_cu_1c8420e56thrust24THRUST_300001_SM_1000_NS12placeholders2_2E[1];
.global .align 1 .b8 _ZN34_INTERNAL_1927ccbc_4_k_cu_1c8420e56thrust24THRUST_300001_SM_1000_NS12placeholders2_3E[1];
.global .align 1 .b8 _ZN34_INTERNAL_1927ccbc_4_k_cu_1c8420e56thrust24THRUST_300001_SM_1000_NS12placeholders2_4E[1];
.global .align 1 .b8 _ZN34_INTERNAL_1927ccbc_4_k_cu_1c8420e56thrust24THRUST_300001_SM_1000_NS12placeholders2_5E[1];
.global .align 1 .b8 _ZN34_INTERNAL_1927ccbc_4_k_cu_1c8420e56thrust24THRUST_300001_SM_1000_NS12placeholders2_6E[1];
.global .align 1 .b8 _ZN34_INTERNAL_1927ccbc_4_k_cu_1c8420e56thrust24THRUST_300001_SM_1000_NS12placeholders2_7E[1];
.global .align 1 .b8 _ZN34_INTERNAL_1927ccbc_4_k_cu_1c8420e56thrust24THRUST_300001_SM_1000_NS12placeholders2_8E[1];
.global .align 1 .b8 _ZN34_INTERNAL_1927ccbc_4_k_cu_1c8420e56thrust24THRUST_300001_SM_1000_NS12placeholders2_9E[1];
.global .align 1 .b8 _ZN34_INTERNAL_1927ccbc_4_k_cu_1c8420e56thrust24THRUST_300001_SM_1000_NS12placeholders3_10E[1];

.visible .entry _Z15TemplateKernel1Pi(
	.param .u64 .ptr .align 1 _Z15TemplateKernel1Pi_param_0
)
{
	.reg .b32 	%r<52>;

	// begin inline asm
	mov.u32 %r1, %laneid;
	// end inline asm
	mov.b32 	%r34, 1;
	mov.b32 	%r29, 0;
	mov.b32 	%r31, -1;
	// begin inline asm
	{  .reg .s32 r0;  .reg .pred p;  shfl.sync.up.b32 r0|p, %r3, %r34, %r29, %r31;  @p add.s32 r0, r0, %r6;  mov.s32 %r2, r0;}
	// end inline asm
	mov.b32 	%r40, 2;
	// begin inline asm
	{  .reg .s32 r0;  .reg .pred p;  shfl.sync.up.b32 r0|p, %r2, %r40, %r29, %r31;  @p add.s32 r0, r0, %r2;  mov.s32 %r8, r0;}
	// end inline asm
	mov.b32 	%r46, 4;
	// begin inline asm
	{  .reg .s32 r0;  .reg .pred p;  shfl.sync.up.b32 r0|p, %r8, %r46, %r29, %r31;  @p add.s32 r0, r0, %r8;  mov.s32 %r14, r0;}
	// end inline asm
	mov.b32 	%r22, 8;
	// begin inline asm
	{  .reg .s32 r0;  .reg .pred p;  shfl.sync.up.b32 r0|p, %r14, %r22, %r29, %r31;  @p add.s32 r0, r0, %r14;  mov.s32 %r20, r0;}
	// end inline asm
	mov.b32 	%r28, 16;
	// begin inline asm
	{  .reg .s32 r0;  .reg .pred p;  shfl.sync.up.b32 r0|p, %r20, %r28, %r29, %r31;  @p add.s32 r0, r0, %r20;  mov.s32 %r26, r0;}
	// end inline asm
	and.b32  	%r50, %r1, -8;
	mov.b32 	%r51, 255;
	shl.b32 	%r49, %r51, %r50;
	mov.b32 	%r47, 6144;
	// begin inline asm
	{  .reg .s32 r0;  .reg .pred p;  shfl.sync.up.b32 r0|p, %r33, %r34, %r47, %r49;  @p add.s32 r0, r0, %r36;  mov.s32 %r32, r0;}
	// end inline asm
	// begin inline asm
	{  .reg .s32 r0;  .reg .pred p;  shfl.sync.up.b32 r0|p, %r32, %r40, %r47, %r49;  @p add.s32 r0, r0, %r32;  mov.s32 %r38, r0;}
	// end inline asm
	// begin inline asm
	{  .reg .s32 r0;  .reg .pred p;  shfl.sync.up.b32 r0|p, %r38, %r46, %r47, %r49;  @p add.s32 r0, r0, %r38;  mov.s32 %r44, r0;}
	// end inline asm
	ret;

}
	// .globl	_ZN3cub18CUB_300001_SM_10006detail11EmptyKernelIvEEvv
.visible .entry _ZN3cub18CUB_300001_SM_10006detail11EmptyKernelIvEEvv()
{


	ret;

}


// ===== COMPILED SASS (sm_100) =====

	.target	sm_100

	.elftype	@"ET_EXEC"


//--------------------- .note.nv.tkinfo           --------------------------
	.section	.note.nv.tkinfo,"",@"SHT_NOTE"
	.sectionflags	@"SHF_NOTE_NV_TKINFO"
	.tkinfo
        /*0018*/ 	.word	0x00000002
        /*0030*/ 	.string	""
        /*0030*/ 	.string	"ptxas"
        /*0030*/ 	.string	"Cuda compilation tools, release 13.0, V13.0.88"
        /*0030*/ 	.string	"Build cuda_13.0.r13.0/compiler.36424714_0"
        /*0030*/ 	.string	"-arch sm_100 -m 64 "



//--------------------- .note.nv.cuinfo           --------------------------
	.section	.note.nv.cuinfo,"",@"SHT_NOTE"
	.sectionflags	@"SHF_NOTE_NV_CUINFO"
        /*0018*/ 	.short	0x0002
        /*001a*/ 	.short	0x0064
        /*001c*/ 	.short	0x0082
	.zero		2


//--------------------- .nv.info                  --------------------------
	.section	.nv.info,"",@"SHT_CUDA_INFO"
	.align	4


	//----- nvinfo : EIATTR_REGCOUNT
	.align		4
        /*0000*/ 	.byte	0x04, 0x2f
        /*0002*/ 	.short	(.L_41 - .L_40)
	.align		4
.L_40:
        /*0004*/ 	.word	index@(_Z15TemplateKernel1Pi)
        /*0008*/ 	.word	0x0000000c


	//----- nvinfo : EIATTR_FRAME_SIZE
	.align		4
.L_41:
        /*000c*/ 	.byte	0x04, 0x11
        /*000e*/ 	.short	(.L_43 - .L_42)
	.align		4
.L_42:
        /*0010*/ 	.word	index@(_Z15TemplateKernel1Pi)
        /*0014*/ 	.word	0x00000000


	//----- nvinfo : EIATTR_REGCOUNT
	.align		4
.L_43:
        /*0018*/ 	.byte	0x04, 0x2f
        /*001a*/ 	.short	(.L_45 - .L_44)
	.align		4
.L_44:
        /*001c*/ 	.word	index@(_ZN3cub18CUB_300001_SM_10006detail11EmptyKernelIvEEvv)
        /*0020*/ 	.word	0x00000004


	//----- nvinfo : EIATTR_FRAME_SIZE
	.align		4
.L_45:
        /*0024*/ 	.byte	0x04, 0x11
        /*0026*/ 	.short	(.L_47 - .L_46)
	.align		4
.L_46:
        /*0028*/ 	.word	index@(_ZN3cub18CUB_300001_SM_10006detail11EmptyKernelIvEEvv)
        /*002c*/ 	.word	0x00000000


	//----- nvinfo : EIATTR_MIN_STACK_SIZE
	.align		4
.L_47:
        /*0030*/ 	.byte	0x04, 0x12
        /*0032*/ 	.short	(.L_49 - .L_48)
	.align		4
.L_48:
        /*0034*/ 	.word	index@(_ZN3cub18CUB_300001_SM_10006detail11EmptyKernelIvEEvv)
        /*0038*/ 	.word	0x00000000


	//----- nvinfo : EIATTR_MIN_STACK_SIZE
	.align		4
.L_49:
        /*003c*/ 	.byte	0x04, 0x12
        /*003e*/ 	.short	(.L_51 - .L_50)
	.align		4
.L_50:
        /*0040*/ 	.word	index@(_Z15TemplateKernel1Pi)
        /*0044*/ 	.word	0x00000000
.L_51:


//--------------------- .nv.compat                --------------------------
	.section	.nv.compat,"",@"SHT_CUDA_COMPAT_INFO"
	.align	4
        /*0000*/ 	.byte	0x02, 0x09, 0x00, 0x00, 0x02, 0x02, 0x01, 0x00, 0x02, 0x05, 0x05, 0x00, 0x03, 0x07, 0x01, 0x01
        /*0010*/ 	.byte	0x02, 0x03, 0x00, 0x00, 0x02, 0x06, 0x01, 0x00, 0x04, 0x0b, 0x08, 0x00, 0x09, 0x00, 0x00, 0x00
        /*0020*/ 	.byte	0x00, 0x00, 0x00, 0x00


//--------------------- .nv.info._ZN3cub18CUB_300001_SM_10006detail11EmptyKernelIvEEvv --------------------------
	.section	.nv.info._ZN3cub18CUB_300001_SM_10006detail11EmptyKernelIvEEvv,"",@"SHT_CUDA_INFO"
	.sectionflags	@""
	.align	4


	//----- nvinfo : EIATTR_CUDA_API_VERSION
	.align		4
        /*0000*/ 	.byte	0x04, 0x37
        /*0002*/ 	.short	(.L_53 - .L_52)
.L_52:
        /*0004*/ 	.word	0x00000082


	//----- nvinfo : EIATTR_SPARSE_MMA_MASK
	.align		4
.L_53:
        /*0008*/ 	.byte	0x03, 0x50
        /*000a*/ 	.short	0x0000


	//----- nvinfo : EIATTR_MAXREG_COUNT
	.align		4
        /*000c*/ 	.byte	0x03, 0x1b
        /*000e*/ 	.short	0x00ff


	//----- nvinfo : EIATTR_MERCURY_ISA_VERSION
	.align		4
        /*0010*/ 	.byte	0x03, 0x5f
        /*0012*/ 	.short	0x0101


	//----- nvinfo : EIATTR_VRC_CTA_INIT_COUNT
	.align		4
        /*0014*/ 	.byte	0x02, 0x4a
	.zero		1
	.zero		1


	//----- nvinfo : EIATTR_EXIT_INSTR_OFFSETS
	.align		4
        /*0018*/ 	.byte	0x04, 0x1c
        /*001a*/ 	.short	(.L_55 - .L_54)


	//   ....[0]....
.L_54:
        /*001c*/ 	.word	0x00000010


	//----- nvinfo : EIATTR_SW_WAR
	.align		4
.L_55:
        /*0020*/ 	.byte	0x04, 0x36
        /*0022*/ 	.short	(.L_57 - .L_56)
.L_56:
        /*0024*/ 	.word	0x00000008
.L_57:


//--------------------- .nv.info._Z15TemplateKernel1Pi --------------------------
	.section	.nv.info._Z15TemplateKernel1Pi,"",@"SHT_CUDA_INFO"
	.sectionflags	@""
	.align	4


	//----- nvinfo : EIATTR_CUDA_API_VERSION
	.align		4
        /*0000*/ 	.byte	0x04, 0x37
        /*0002*/ 	.short	(.L_59 - .L_58)
.L_58:
        /*0004*/ 	.word	0x00000082


	//----- nvinfo : EIATTR_KPARAM_INFO
	.align		4
.L_59:
        /*0008*/ 	.byte	0x04, 0x17
        /*000a*/ 	.short	(.L_61 - .L_60)
.L_60:
        /*000c*/ 	.word	0x00000000
        /*0010*/ 	.short	0x0000
        /*0012*/ 	.short	0x0000
        /*0014*/ 	.byte	0x00, 0xf5, 0x21, 0x00


	//----- nvinfo : EIATTR_SPARSE_MMA_MASK
	.align		4
.L_61:
        /*0018*/ 	.byte	0x03, 0x50
        /*001a*/ 	.short	0x0000


	//----- nvinfo : EIATTR_MAXREG_COUNT
	.align		4
        /*001c*/ 	.byte	0x03, 0x1b
        /*001e*/ 	.short	0x00ff


	//----- nvinfo : EIATTR_MERCURY_ISA_VERSION
	.align		4
        /*0020*/ 	.byte	0x03, 0x5f
        /*0022*/ 	.short	0x0101


	//----- nvinfo : EIATTR_INT_WARP_WIDE_INSTR_OFFSETS
	.align		4
        /*0024*/ 	.byte	0x04, 0x31
        /*0026*/ 	.short	(.L_63 - .L_62)


	//   ....[0]....
.L_62:
        /*0028*/ 	.word	0x00000110


	//   ....[1]....
        /*002c*/ 	.word	0x00000120


	//   ....[2]....
        /*0030*/ 	.word	0x00000130


	//   ....[3]....
        /*0034*/ 	.word	0x00000190


	//   ....[4]....
        /*0038*/ 	.word	0x000001a0


	//   ....[5]....
        /*003c*/ 	.word	0x000001b0


	//----- nvinfo : EIATTR_COOP_GROUP_MASK_REGIDS
	.align		4
.L_63:
        /*0040*/ 	.byte	0x04, 0x29
        /*0042*/ 	.short	(.L_65 - .L_64)


	//   ....[0]....
.L_64:
        /*0044*/ 	.word	0xffffffff


	//   ....[1]....
        /*0048*/ 	.word	0xffffffff


	//   ....[2]....
        /*004c*/ 	.word	0xffffffff


	//   ....[3]....
        /*0050*/ 	.word	0xffffffff


	//   ....[4]....
        /*0054*/ 	.word	0x05000000


	//   ....[5]....
        /*0058*/ 	.word	0x05000000


	//   ....[6]....
        /*005c*/ 	.word	0x05000006


	//   ....[7]....
        /*0060*/ 	.word	0x05000006


	//   ....[8]....
        /*0064*/ 	.word	0x05000006


	//   ....[9]....
        /*0068*/ 	.word	0x05000006


	//   ....[10]....
        /*006c*/ 	.word	0x05000006


	//   ....[11]....
        /*0070*/ 	.word	0x05000006


	//   ....[12]....
        /*0074*/ 	.word	0x05000006


	//   ....[13]....
        /*0078*/ 	.word	0x05000006


	//----- nvinfo : EIATTR_COOP_GROUP_INSTR_OFFSETS
	.align		4
.L_65:
        /*007c*/ 	.byte	0x04, 0x28
        /*007e*/ 	.short	(.L_67 - .L_66)


	//   ....[0]....
.L_66:
        /*0080*/ 	.word	0x00000040


	//   ....[1]....
        /*0084*/ 	.word	0x00000060


	//   ....[2]....
        /*0088*/ 	.word	0x00000080


	//   ....[3]....
        /*008c*/ 	.word	0x000000a0


	//   ....[4]....
        /*0090*/ 	.word	0x00000160


	//   ....[5]....
        /*0094*/ 	.word	0x00000180


	//   ....[6]....
        /*0098*/ 	.word	0x00000250


	//   ....[7]....
        /*009c*/ 	.word	0x000002f0


	//   ....[8]....
        /*00a0*/ 	.word	0x00000360


	//   ....[9]....
        /*00a4*/ 	.word	0x000003d0


	//   ....[10]....
        /*00a8*/ 	.word	0x00000440


	//   ....[11]....
        /*00ac*/ 	.word	0x000004d0


	//   ....[12]....
        /*00b0*/ 	.word	0x00000570


	//   ....[13]....
        /*00b4*/ 	.word	0x00000620


	//----- nvinfo : EIATTR_VRC_CTA_INIT_COUNT
	.align		4
.L_67:
        /*00b8*/ 	.byte	0x02, 0x4a
	.zero		1
	.zero		1


	//----- nvinfo : EIATTR_EXIT_INSTR_OFFSETS
	.align		4
        /*00bc*/ 	.byte	0x04, 0x1c
        /*00be*/ 	.short	(.L_69 - .L_68)


	//   ....[0]....
.L_68:
        /*00c0*/ 	.word	0x00000280


	//   ....[1]....
        /*00c4*/ 	.word	0x00000290


	//----- nvinfo : EIATTR_CRS_STACK_SIZE
	.align		4
.L_69:
        /*00c8*/ 	.byte	0x04, 0x1e
        /*00ca*/ 	.short	(.L_71 - .L_70)
.L_70:
        /*00cc*/ 	.word	0x00000000


	//----- nvinfo : EIATTR_CBANK_PARAM_SIZE
	.align		4
.L_71:
        /*00d0*/ 	.byte	0x03, 0x19
        /*00d2*/ 	.short	0x0008


	//----- nvinfo : EIATTR_PARAM_CBANK
	.align		4
        /*00d4*/ 	.byte	0x04, 0x0a
        /*00d6*/ 	.short	(.L_73 - .L_72)
	.align		4
.L_72:
        /*00d8*/ 	.word	index@(.nv.constant0._Z15TemplateKernel1Pi)
        /*00dc*/ 	.short	0x0380
        /*00de*/ 	.short	0x0008


	//----- nvinfo : EIATTR_SW_WAR
	.align		4
.L_73:
        /*00e0*/ 	.byte	0x04, 0x36
        /*00e2*/ 	.short	(.L_75 - .L_74)
.L_74:
        /*00e4*/ 	.word	0x00000008
.L_75:


//--------------------- .nv.callgraph             --------------------------
	.section	.nv.callgraph,"",@"SHT_CUDA_CALLGRAPH"
	.align	4
	.sectionentsize	8
	.align		4
        /*0000*/ 	.word	0x00000000
	.align		4
        /*0004*/ 	.word	0xffffffff
	.align		4
        /*0008*/ 	.word	0x00000000
	.align		4
        /*000c*/ 	.word	0xfffffffe
	.align		4
        /*0010*/ 	.word	0x00000000
	.align		4
        /*0014*/ 	.word	0xfffffffd
	.align		4
        /*0018*/ 	.word	0x00000000
	.align		4
        /*001c*/ 	.word	0xfffffffc


//--------------------- .nv.constant4             --------------------------
	.section	.nv.constant4,"a",@progbits
	.align	8
	.align		8
.nv.constant4:
        /*0000*/ 	.dword	_ZN34_INTERNAL_1927ccbc_4_k_cu_1c8420e54cuda3std3__45__cpo5beginE
	.align		8
        /*0008*/ 	.dword	_ZN34_INTERNAL_1927ccbc_4_k_cu_1c8420e54cuda3std3__45__cpo3endE
	.align		8
        /*0010*/ 	.dword	_ZN34_INTERNAL_1927ccbc_4_k_cu_1c8420e54cuda3std3__45__cpo6cbeginE
	.align		8
        /*0018*/ 	.dword	_ZN34_INTERNAL_1927ccbc_4_k_cu_1c8420e54cuda3std3__45__cpo4cendE
	.align		8
        /*0020*/ 	.dword	_ZN34_INTERNAL_1927ccbc_4_k_cu_1c8420e54cuda3std3__45__cpo6rbeginE
	.align		8
        /*0028*/ 	.dword	_ZN34_INTERNAL_1927ccbc_4_k_cu_1c8420e54cuda3std3__45__cpo4rendE
	.align		8
        /*0030*/ 	.dword	_ZN34_INTERNAL_1927ccbc_4_k_cu_1c8420e54cuda3std3__45__cpo7crbeginE
	.align		8
        /*0038*/ 	.dword	_ZN34_INTERNAL_1927ccbc_4_k_cu_1c8420e54cuda3std3__45__cpo5crendE
	.align		8
        /*0040*/ 	.dword	_ZN34_INTERNAL_1927ccbc_4_k_cu_1c8420e54cuda3std3__436_GLOBAL__N__1927ccbc_4_k_cu_1c8420e56ignoreE
	.align		8
        /*0048*/ 	.dword	_ZN34_INTERNAL_1927ccbc_4_k_cu_1c8420e54cuda3std3__419piecewise_constructE
	.align		8
        /*0050*/ 	.dword	_ZN34_INTERNAL_1927ccbc_4_k_cu_1c8420e54cuda3std3__48in_placeE
	.align		8
        /*0058*/ 	.dword	_ZN34_INTERNAL_1927ccbc_4_k_cu_1c8420e54cuda3std3__420unreachable_sentinelE
	.align		8
        /*0060*/ 	.dword	_ZN34_INTERNAL_1927ccbc_4_k_cu_1c8420e54cuda3std3__47nulloptE
	.align		8
        /*0068*/ 	.dword	_ZN34_INTERNAL_1927ccbc_4_k_cu_1c8420e54cuda3std3__48unexpectE
	.align		8
        /*0070*/ 	.dword	_ZN34_INTERNAL_1927ccbc_4_k_cu_1c8420e54cuda3std6ranges3__45__cpo4swapE
	.align		8
        /*0078*/ 	.dword	_ZN34_INTERNAL_1927ccbc_4_k_cu_1c8420e54cuda3std6ranges3__45__cpo9iter_moveE
	.align		8
        /*0080*/ 	.dword	_ZN34_INTERNAL_1927ccbc_4_k_cu_1c8420e54cuda3std6ranges3__45__cpo5beginE
	.align		8
        /*0088*/ 	.dword	_ZN34_INTERNAL_1927ccbc_4_k_cu_1c8420e54cuda3std6ranges3__45__cpo3endE
	.align		8
        /*0090*/ 	.dword	_ZN34_INTERNAL_1927ccbc_4_k_cu_1c8420e54cuda3std6ranges3__45__cpo6cbeginE
	.align		8
        /*0098*/ 	.dword	_ZN34_INTERNAL_1927ccbc_4_k_cu_1c8420e54cuda3std6ranges3__45__cpo4cendE
	.align		8
        /*00a0*/ 	.dword	_ZN34_INTERNAL_1927ccbc_4_k_cu_1c8420e54cuda3std6ranges3__45__cpo7advanceE
	.align		8
        /*00a8*/ 	.dword	_ZN34_INTERNAL_1927ccbc_4_k_cu_1c8420e54cuda3std6ranges3__45__cpo9iter_swapE
	.align		8
        /*00b0*/ 	.dword	_ZN34_INTERNAL_1927ccbc_4_k_cu_1c8420e54cuda3std6ranges3__45__cpo4nextE
	.align		8
        /*00b8*/ 	.dword	_ZN34_INTERNAL_1927ccbc_4_k_cu_1c8420e54cuda3std6ranges3__45__cpo4prevE
	.align		8
        /*00c0*/ 	.dword	_ZN34_INTERNAL_1927ccbc_4_k_cu_1c8420e54cuda3std6ranges3__45__cpo4dataE
	.align		8
        /*00c8*/ 	.dword	_ZN34_INTERNAL_1927ccbc_4_k_cu_1c8420e54cuda3std6ranges3__45__cpo5cdataE
	.align		8
        /*00d0*/ 	.dword	_ZN34_INTERNAL_1927ccbc_4_k_cu_1c8420e54cuda3std6ranges3__45__cpo4sizeE
	.align		8
        /*00d8*/ 	.dword	_ZN34_INTERNAL_1927ccbc_4_k_cu_1c8420e54cuda3std6ranges3__45__cpo5ssizeE
	.align		8
        /*00e0*/ 	.dword	_ZN34_INTERNAL_1927ccbc_4_k_cu_1c8420e54cuda3std6ranges3__45__cpo8distanceE
	.align		8
        /*00e8*/ 	.dword	_ZN34_INTERNAL_1927ccbc_4_k_cu_1c8420e56thrust24THRUST_300001_SM_1000_NS6system6detail10sequential3seqE
	.align		8
        /*00f0*/ 	.dword	_ZN34_INTERNAL_1927ccbc_4_k_cu_1c8420e56thrust24THRUST_300001_SM_1000_NS12placeholders2_1E
	.align		8
        /*00f8*/ 	.dword	_ZN34_INTERNAL_1927ccbc_4_k_cu_1c8420e56thrust24THRUST_300001_SM_1000_NS12placeholders2_2E
	.align		8
        /*0100*/ 	.dword	_ZN34_INTERNAL_1927ccbc_4_k_cu_1c8420e56thrust24THRUST_300001_SM_1000_NS12placeholders2_3E
	.align		8
        /*0108*/ 	.dword	_ZN34_INTERNAL_1927ccbc_4_k_cu_1c8420e56thrust24THRUST_300001_SM_1000_NS12placeholders2_4E
	.align		8
        /*0110*/ 	.dword	_ZN34_INTERNAL_1927ccbc_4_k_cu_1c8420e56thrust24THRUST_300001_SM_1000_NS12placeholders2_5E
	.align		8
        /*0118*/ 	.dword	_ZN34_INTERNAL_1927ccbc_4_k_cu_1c8420e56thrust24THRUST_300001_SM_1000_NS12placeholders2_6E
	.align		8
        /*0120*/ 	.dword	_ZN34_INTERNAL_1927ccbc_4_k_cu_1c8420e56thrust24THRUST_300001_SM_1000_NS12placeholders2_7E
	.align		8
        /*0128*/ 	.dword	_ZN34_INTERNAL_1927ccbc_4_k_cu_1c8420e56thrust24THRUST_300001_SM_1000_NS12placeholders2_8E
	.align		8
        /*0130*/ 	.dword	_ZN34_INTERNAL_1927ccbc_4_k_cu_1c8420e56thrust24THRUST_300001_SM_1000_NS12placeholders2_9E
	.align		8
        /*0138*/ 	.dword	_ZN34_INTERNAL_1927ccbc_4_k_cu_1c8420e56thrust24THRUST_300001_SM_1000_NS12placeholders3_10E


//--------------------- .text._ZN3cub18CUB_300001_SM_10006detail11EmptyKernelIvEEvv --------------------------
	.section	.text._ZN3cub18CUB_300001_SM_10006detail11EmptyKernelIvEEvv,"ax",@progbits
	.align	128
        .global         _ZN3cub18CUB_300001_SM_10006detail11EmptyKernelIvEEvv
        .type           _ZN3cub18CUB_300001_SM_10006detail11EmptyKernelIvEEvv,@function
        .size           _ZN3cub18CUB_300001_SM_10006detail11EmptyKernelIvEEvv,(.L_x_21 - _ZN3cub18CUB_300001_SM_10006detail11EmptyKernelIvEEvv)
        .other          _ZN3cub18CUB_300001_SM_10006detail11EmptyKernelIvEEvv,@"STO_CUDA_ENTRY STV_DEFAULT"
_ZN3cub18CUB_300001_SM_10006detail11EmptyKernelIvEEvv:
.text._ZN3cub18CUB_300001_SM_10006detail11EmptyKernelIvEEvv:
[----:B------:R-:W-:Y:S01]  /*0000*/  LDC R1, c[0x0][0x37c] ;  /* 0x0000df00ff017b82 */ /* 0x000fe20000000800 */
[----:B------:R-:W-:Y:S05]  /*0010*/  EXIT ;  /* 0x000000000000794d */ /* 0x000fea0003800000 */
.L_x_0:
[----:B------:R-:W-:-:S00]  /*0020*/  BRA `(.L_x_0) ;  /* 0xfffffffc00fc7947 */ /* 0x000fc0000383ffff */
[----:B------:R-:W-:-:S00]  /*0030*/  NOP ;  /* 0x0000000000007918 */ /* 0x000fc00000000000 */
        /* <DEDUP_REMOVED lines=12> */
.L_x_21:


//--------------------- .text._Z15TemplateKernel1Pi --------------------------
	.section	.text._Z15TemplateKernel1Pi,"ax",@progbits
	.align	128
        .global         _Z15TemplateKernel1Pi
        .type           _Z15TemplateKernel1Pi,@function
        .size           _Z15TemplateKernel1Pi,(.L_x_22 - _Z15TemplateKernel1Pi)
        .other          _Z15TemplateKernel1Pi,@"STO_CUDA_ENTRY STV_DEFAULT"
_Z15TemplateKernel1Pi:
.text._Z15TemplateKernel1Pi:
[----:B------:R-:W0:Y:S01]  /*0000*/  LDC R1, c[0x0][0x37c] ;  /* 0x0000df00ff017b82 */ /* 0x000e220000000800 */
[----:B------:R-:W1:Y:S01]  /*0010*/  S2R R0, SR_LANEID ;  /* 0x0000000000007919 */ /* 0x000e620000000000 */
[----:B------:R-:W-:-:S03]  /*0020*/  UMOV UR4, 0xffffffff ;  /* 0xffffffff00047882 */ /* 0x000fc60000000000 */
[----:B------:R-:W-:Y:S05]  /*0030*/  BRA.DIV UR4, `(.L_x_1) ;  /* 0x0000000204987947 */ /* 0x000fea000b800000 */
[----:B-1----:R-:W0:Y:S02]  /*0040*/  SHFL.UP P0, R2, R0, 0x1, RZ ;  /* 0x0420000000027989 */ /* 0x002e2400000000ff */
[----:B0-----:R-:W-:-:S05]  /*0050*/  @P0 IMAD.IADD R2, R2, 0x1, R1 ;  /* 0x0000000102020824 */ /* 0x001fca00078e0201 */
[----:B------:R-:W0:Y:S02]  /*0060*/  SHFL.UP P0, R3, R2, 0x2, RZ ;  /* 0x0440000002037989 */ /* 0x000e2400000000ff */
[----:B0-----:R-:W-:-:S05]  /*0070*/  @P0 IMAD.IADD R3, R2, 0x1, R3 ;  /* 0x0000000102030824 */ /* 0x001fca00078e0203 */
[----:B------:R-:W0:Y:S02]  /*0080*/  SHFL.UP P0, R4, R3, 0x4, RZ ;  /* 0x0480000003047989 */ /* 0x000e2400000000ff */
[----:B0-----:R-:W-:-:S05]  /*0090*/  @P0 IADD3 R4, PT, PT, R3, R4, RZ ;  /* 0x0000000403040210 */ /* 0x001fca0007ffe0ff */
[----:B------:R0:W1:Y:S02]  /*00a0*/  SHFL.UP P0, R5, R4, 0x8, RZ ;  /* 0x0500000004057989 */ /* 0x00006400000000ff */
.L_x_11:
[----:B------:R-:W-:Y:S01]  /*00b0*/  IMAD.MOV.U32 R3, RZ, RZ, 0xff ;  /* 0x000000ffff037424 */ /* 0x000fe200078e00ff */
[----:B------:R-:W-:Y:S01]  /*00c0*/  UMOV UR4, 0xffffffff ;  /* 0xffffffff00047882 */ /* 0x000fe20000000000 */
[----:B------:R-:W-:Y:S01]  /*00d0*/  LOP3.LUT R0, R0, 0xfffffff8, RZ, 0xc0, !PT ;  /* 0xfffffff800007812 */ /* 0x000fe200078ec0ff */
[----:B-1----:R-:W-:-:S03]  /*00e0*/  @P0 IMAD.IADD R5, R4, 0x1, R5 ;  /* 0x0000000104050824 */ /* 0x002fc600078e0205 */
[----:B------:R-:W-:Y:S01]  /*00f0*/  SHF.L.U32 R0, R3, R0, RZ ;  /* 0x0000000003007219 */ /* 0x000fe200000006ff */
[----:B------:R-:W-:Y:S06]  /*0100*/  BRA.DIV UR4, `(.L_x_2) ;  /* 0x0000000204d87947 */ /* 0x000fec000b800000 */
.L_x_14:
[----:B------:R-:W1:Y:S08]  /*0110*/  MATCH.ANY R3, R0 ;  /* 0x00000000000373a1 */ /* 0x000e7000000e8000 */
[----:B------:R-:W2:Y:S01]  /*0120*/  REDUX.OR UR4, R0 ;  /* 0x00000000000473c4 */ /* 0x000ea20000004000 */
[----:B------:R-:W-:Y:S02]  /*0130*/  VOTEU.ANY UR5, UPT, PT ;  /* 0x0000000000057886 */ /* 0x000fe400038e0100 */
[----:B-1----:R-:W-:-:S13]  /*0140*/  LOP3.LUT P0, RZ, R0, UR5, R3, 0x40, !PT ;  /* 0x0000000500ff7c12 */ /* 0x002fda000f804003 */
[----:B--2---:R-:W-:Y:S05]  /*0150*/  @!P0 BRA.DIV UR4, `(.L_x_3) ;  /* 0x0000000204ec8947 */ /* 0x004fea000b800000 */
[----:B------:R-:W1:Y:S02]  /*0160*/  SHFL.UP P0, R3, R0, 0x1, 0x1800 ;  /* 0x0438000000037f89 */ /* 0x000e640000000000 */
[----:B-1----:R-:W-:-:S05]  /*0170*/  @P0 IADD3 R3, PT, PT, R3, R0, RZ ;  /* 0x0000000003030210 */ /* 0x002fca0007ffe0ff */
[----:B------:R1:W2:Y:S02]  /*0180*/  SHFL.UP P0, R2, R3, 0x2, 0x1800 ;  /* 0x0458000003027f89 */ /* 0x0002a40000000000 */
.L_x_19:
[----:B------:R-:W3:Y:S08]  /*0190*/  MATCH.ANY R5, R0 ;  /* 0x00000000000573a1 */ /* 0x000ef000000e8000 */
[----:B------:R-:W4:Y:S01]  /*01a0*/  REDUX.OR UR4, R0 ;  /* 0x00000000000473c4 */ /* 0x000f220000004000 */
[----:B------:R-:W-:Y:S01]  /*01b0*/  VOTEU.ANY UR5, UPT, PT ;  /* 0x0000000000057886 */ /* 0x000fe200038e0100 */
[----:B--2---:R-:W-:Y:S01]  /*01c0*/  @P0 IMAD.IADD R2, R3, 0x1, R2 ;  /* 0x0000000103020824 */ /* 0x004fe200078e0202 */
[----:B---3--:R-:W-:-:S13]  /*01d0*/  LOP3.LUT P1, RZ, R0, UR5, R5, 0x40, !PT ;  /* 0x0000000500ff7c12 */ /* 0x008fda000f824005 */
[----:B----4-:R-:W-:Y:S05]  /*01e0*/  @!P1 BRA.CONV UR4, `(.L_x_4) ;  /* 0x0000000304289947 */ /* 0x010fea000b800000 */
[----:B------:R-:W-:Y:S01]  /*01f0*/  HFMA2 R9, -RZ, RZ, 0, 0.001953125 ;  /* 0x00001800ff097431 */ /* 0x000fe200000001ff */
[----:B------:R-:W-:Y:S01]  /*0200*/  BSSY B0, `(.L_x_5) ;  /* 0x0000007000007945 */ /* 0x000fe20003800000 */
[----:B------:R-:W-:Y:S01]  /*0210*/  MOV R7, R2 ;  /* 0x0000000200077202 */ /* 0x000fe20000000f00 */
[----:B------:R-:W-:Y:S02]  /*0220*/  IMAD.MOV.U32 R8, RZ, RZ, 0x4 ;  /* 0x00000004ff087424 */ /* 0x000fe400078e00ff */
[----:B------:R-:W-:-:S07]  /*0230*/  IMAD.MOV.U32 R6, RZ, RZ, R0 ;  /* 0x000000ffff067224 */ /* 0x000fce00078e0000 */
[----:B01----:R-:W-:Y:S05]  /*0240*/  WARPSYNC.COLLECTIVE R6, `(.L_x_6) ;  /* 0x0000000006087348 */ /* 0x003fea0003c00000 */
[----:B------:R2:W3:Y:S02]  /*0250*/  SHFL.UP P0, R5, R7, R8, R9 ;  /* 0x0400000807057389 */ /* 0x0004e40000000009 */
[----:B0123--:R-:W-:Y:S05]  /*0260*/  ENDCOLLECTIVE ;  /* 0x000000000000791b */ /* 0x00ffea0003800000 */
.L_x_6:
[----:B------:R-:W-:Y:S05]  /*0270*/  BSYNC B0 ;  /* 0x0000000000007941 */ /* 0x000fea0003800000 */
.L_x_5:
[----:B------:R-:W-:Y:S05]  /*0280*/  EXIT ;  /* 0x000000000000794d */ /* 0x000fea0003800000 */
.L_x_4:
[----:B------:R-:W-:Y:S05]  /*0290*/  EXIT ;  /* 0x000000000000794d */ /* 0x000fea0003800000 */
.L_x_1:
[----:B------:R-:W-:Y:S01]  /*02a0*/  HFMA2 R9, -RZ, RZ, 0, 0 ;  /* 0x00000000ff097431 */ /* 0x000fe200000001ff */
[----:B-1----:R-:W-:Y:S01]  /*02b0*/  MOV R7, R0 ;  /* 0x0000000000077202 */ /* 0x002fe20000000f00 */
[----:B------:R-:W-:Y:S02]  /*02c0*/  IMAD.MOV.U32 R8, RZ, RZ, 0x1 ;  /* 0x00000001ff087424 */ /* 0x000fe400078e00ff */
[----:B------:R-:W-:-:S07]  /*02d0*/  IMAD.MOV.U32 R6, RZ, RZ, -0x1 ;  /* 0xffffffffff067424 */ /* 0x000fce00078e00ff */
[----:B0-----:R-:W-:Y:S05]  /*02e0*/  WARPSYNC.COLLECTIVE R6, `(.L_x_7) ;  /* 0x0000000006087348 */ /* 0x001fea0003c00000 */
[----:B------:R1:W2:Y:S02]  /*02f0*/  SHFL.UP P0, R5, R7, R8, R9 ;  /* 0x0400000807057389 */ /* 0x0002a40000000009 */
[----:B012---:R-:W-:Y:S05]  /*0300*/  ENDCOLLECTIVE ;  /* 0x000000000000791b */ /* 0x007fea0003800000 */
.L_x_7:
[----:B------:R-:W-:Y:S01]  /*0310*/  IMAD.MOV.U32 R8, RZ, RZ, 0x2 ;  /* 0x00000002ff087424 */ /* 0x000fe200078e00ff */
[----:B------:R-:W-:-:S05]  /*0320*/  MOV R2, R5 ;  /* 0x0000000500027202 */ /* 0x000fca0000000f00 */
[----:B------:R-:W-:-:S05]  /*0330*/  @P0 IMAD.IADD R2, R2, 0x1, R1 ;  /* 0x0000000102020824 */ /* 0x000fca00078e0201 */
[----:B------:R-:W-:-:S07]  /*0340*/  MOV R7, R2 ;  /* 0x0000000200077202 */ /* 0x000fce0000000f00 */
[----:B------:R-:W-:Y:S05]  /*0350*/  WARPSYNC.COLLECTIVE R6, `(.L_x_8) ;  /* 0x0000000006087348 */ /* 0x000fea0003c00000 */
[----:B------:R0:W1:Y:S02]  /*0360*/  SHFL.UP P0, R5, R7, R8, R9 ;  /* 0x0400000807057389 */ /* 0x0000640000000009 */
[----:B01----:R-:W-:Y:S05]  /*0370*/  ENDCOLLECTIVE ;  /* 0x000000000000791b */ /* 0x003fea0003800000 */
.L_x_8:
[----:B------:R-:W-:Y:S01]  /*0380*/  IMAD.MOV.U32 R8, RZ, RZ, 0x4 ;  /* 0x00000004ff087424 */ /* 0x000fe200078e00ff */
[----:B------:R-:W-:-:S05]  /*0390*/  MOV R3, R5 ;  /* 0x0000000500037202 */ /* 0x000fca0000000f00 */
[----:B------:R-:W-:-:S05]  /*03a0*/  @P0 IMAD.IADD R3, R2, 0x1, R3 ;  /* 0x0000000102030824 */ /* 0x000fca00078e0203 */
[----:B------:R-:W-:-:S07]  /*03b0*/  MOV R7, R3 ;  /* 0x0000000300077202 */ /* 0x000fce0000000f00 */
[----:B------:R-:W-:Y:S05]  /*03c0*/  WARPSYNC.COLLECTIVE R6, `(.L_x_9) ;  /* 0x0000000006087348 */ /* 0x000fea0003c00000 */
[----:B------:R0:W1:Y:S02]  /*03d0*/  SHFL.UP P0, R5, R7, R8, R9 ;  /* 0x0400000807057389 */ /* 0x0000640000000009 */
[----:B01----:R-:W-:Y:S05]  /*03e0*/  ENDCOLLECTIVE ;  /* 0x000000000000791b */ /* 0x003fea0003800000 */
.L_x_9:
[----:B------:R-:W-:Y:S01]  /*03f0*/  IMAD.MOV.U32 R8, RZ, RZ, 0x8 ;  /* 0x00000008ff087424 */ /* 0x000fe200078e00ff */
[----:B------:R-:W-:-:S05]  /*0400*/  MOV R4, R5 ;  /* 0x0000000500047202 */ /* 0x000fca0000000f00 */
[----:B------:R-:W-:-:S05]  /*0410*/  @P0 IMAD.IADD R4, R3, 0x1, R4 ;  /* 0x0000000103040824 */ /* 0x000fca00078e0204 */
[----:B------:R-:W-:-:S07]  /*0420*/  MOV R7, R4 ;  /* 0x0000000400077202 */ /* 0x000fce0000000f00 */
[----:B------:R-:W-:Y:S05]  /*0430*/  WARPSYNC.COLLECTIVE R6, `(.L_x_10) ;  /* 0x0000000006087348 */ /* 0x000fea0003c00000 */
[----:B------:R0:W1:Y:S02]  /*0440*/  SHFL.UP P0, R5, R7, R8, R9 ;  /* 0x0400000807057389 */ /* 0x0000640000000009 */
[----:B01----:R-:W-:Y:S05]  /*0450*/  ENDCOLLECTIVE ;  /* 0x000000000000791b */ /* 0x003fea0003800000 */
.L_x_10:
[----:B------:R-:W-:Y:S05]  /*0460*/  BRA `(.L_x_11) ;  /* 0xfffffffc00107947 */ /* 0x000fea000383ffff */
.L_x_2:
[----:B------:R-:W-:Y:S01]  /*0470*/  HFMA2 R9, -RZ, RZ, 0, 0 ;  /* 0x00000000ff097431 */ /* 0x000fe200000001ff */
[----:B------:R-:W-:Y:S01]  /*0480*/  BSSY B0, `(.L_x_12) ;  /* 0x0000007000007945 */ /* 0x000fe20003800000 */
[----:B------:R-:W-:Y:S01]  /*0490*/  MOV R7, R5 ;  /* 0x0000000500077202 */ /* 0x000fe20000000f00 */
[----:B------:R-:W-:Y:S02]  /*04a0*/  IMAD.MOV.U32 R8, RZ, RZ, 0x10 ;  /* 0x00000010ff087424 */ /* 0x000fe400078e00ff */
[----:B------:R-:W-:-:S07]  /*04b0*/  IMAD.MOV.U32 R6, RZ, RZ, -0x1 ;  /* 0xffffffffff067424 */ /* 0x000fce00078e00ff */
[----:B0-----:R-:W-:Y:S05]  /*04c0*/  WARPSYNC.COLLECTIVE R6, `(.L_x_13) ;  /* 0x0000000006087348 */ /* 0x001fea0003c00000 */
[----:B------:R1:W2:Y:S02]  /*04d0*/  SHFL.UP P0, R5, R7, R8, R9 ;  /* 0x0400000807057389 */ /* 0x0002a40000000009 */
[----:B012---:R-:W-:Y:S05]  /*04e0*/  ENDCOLLECTIVE ;  /* 0x000000000000791b */ /* 0x007fea0003800000 */
.L_x_13:
[----:B------:R-:W-:Y:S05]  /*04f0*/  BSYNC B0 ;  /* 0x0000000000007941 */ /* 0x000fea0003800000 */
.L_x_12:
[----:B------:R-:W-:Y:S05]  /*0500*/  BRA `(.L_x_14) ;  /* 0xfffffffc00007947 */ /* 0x000fea000383ffff */
.L_x_3:
[----:B------:R-:W-:Y:S01]  /*0510*/  HFMA2 R9, -RZ, RZ, 0, 0.001953125 ;  /* 0x00001800ff097431 */ /* 0x000fe200000001ff */
[----:B------:R-:W-:Y:S01]  /*0520*/  BSSY B0, `(.L_x_15) ;  /* 0x0000007000007945 */ /* 0x000fe20003800000 */
[----:B------:R-:W-:Y:S01]  /*0530*/  MOV R7, R0 ;  /* 0x0000000000077202 */ /* 0x000fe20000000f00 */
[----:B------:R-:W-:Y:S02]  /*0540*/  IMAD.MOV.U32 R8, RZ, RZ, 0x1 ;  /* 0x00000001ff087424 */ /* 0x000fe400078e00ff */
[----:B------:R-:W-:-:S07]  /*0550*/  IMAD.MOV.U32 R6, RZ, RZ, R0 ;  /* 0x000000ffff067224 */ /* 0x000fce00078e0000 */
[----:B0-----:R-:W-:Y:S05]  /*0560*/  WARPSYNC.COLLECTIVE R6, `(.L_x_16) ;  /* 0x0000000006087348 */ /* 0x001fea0003c00000 */
[----:B------:R1:W2:Y:S02]  /*0570*/  SHFL.UP P0, R5, R7, R8, R9 ;  /* 0x0400000807057389 */ /* 0x0002a40000000009 */
[----:B012---:R-:W-:Y:S05]  /*0580*/  ENDCOLLECTIVE ;  /* 0x000000000000791b */ /* 0x007fea0003800000 */
.L_x_16:
[----:B------:R-:W-:Y:S05]  /*0590*/  BSYNC B0 ;  /* 0x0000000000007941 */ /* 0x000fea0003800000 */
.L_x_15:
[----:B------:R-:W-:Y:S01]  /*05a0*/  MOV R3, R5 ;  /* 0x0000000500037202 */ /* 0x000fe20000000f00 */
[----:B------:R-:W-:Y:S01]  /*05b0*/  HFMA2 R9, -RZ, RZ, 0, 0.001953125 ;  /* 0x00001800ff097431 */ /* 0x000fe200000001ff */
[----:B------:R-:W-:Y:S01]  /*05c0*/  BSSY B0, `(.L_x_17) ;  /* 0x0000008000007945 */ /* 0x000fe20003800000 */
[----:B------:R-:W-:Y:S02]  /*05d0*/  IMAD.MOV.U32 R8, RZ, RZ, 0x2 ;  /* 0x00000002ff087424 */ /* 0x000fe400078e00ff */
[--C-:B------:R-:W-:Y:S02]  /*05e0*/  @P0 IMAD.IADD R3, R3, 0x1, R0.reuse ;  /* 0x0000000103030824 */ /* 0x100fe400078e0200 */
[----:B------:R-:W-:-:S03]  /*05f0*/  IMAD.MOV.U32 R6, RZ, RZ, R0 ;  /* 0x000000ffff067224 */ /* 0x000fc600078e0000 */
[----:B------:R-:W-:-:S07]  /*0600*/  MOV R7, R3 ;  /* 0x0000000300077202 */ /* 0x000fce0000000f00 */
[----:B------:R-:W-:Y:S05]  /*0610*/  WARPSYNC.COLLECTIVE R6, `(.L_x_18) ;  /* 0x0000000006087348 */ /* 0x000fea0003c00000 */
[----:B------:R0:W1:Y:S02]  /*0620*/  SHFL.UP P0, R5, R7, R8, R9 ;  /* 0x0400000807057389 */ /* 0x0000640000000009 */
[----:B01----:R-:W-:Y:S05]  /*0630*/  ENDCOLLECTIVE ;  /* 0x000000000000791b */ /* 0x003fea0003800000 */
.L_x_18:
[----:B------:R-:W-:Y:S05]  /*0640*/  BSYNC B0 ;  /* 0x0000000000007941 */ /* 0x000fea0003800000 */
.L_x_17:
[----:B------:R-:W-:Y:S01]  /*0650*/  MOV R2, R5 ;  /* 0x0000000500027202 */ /* 0x000fe20000000f00 */
[----:B------:R-:W-:Y:S06]  /*0660*/  BRA `(.L_x_19) ;  /* 0xfffffff800c87947 */ /* 0x000fec000383ffff */
.L_x_20:
        /* <DEDUP_REMOVED lines=9> */
.L_x_22:


//--------------------- .nv.shared.reserved.0     --------------------------
	.section	.nv.shared.reserved.0,"aw",@nobits
	.weak		__nv_reservedSMEM_offset_0_alias
	.size		__nv_reservedSMEM_offset_0_alias, 0, 64
	.other		__nv_reservedSMEM_offset_0_alias,@"STO_CUDA_RESERVED_SHARED STV_DEFAULT"
__nv_reservedSMEM_offset_0_alias:
	.zero		0
	.zero		64


//--------------------- .nv.global                --------------------------
	.section	.nv.global,"aw",@nobits
.nv.global:
	.type		_ZN34_INTERNAL_1927ccbc_4_k_cu_1c8420e56thrust24THRUST_300001_SM_1000_NS12placeholders2_5E,@object
	.size		_ZN34_INTERNAL_1927ccbc_4_k_cu_1c8420e56thrust24THRUST_300001_SM_1000_NS12placeholders2_5E,(_ZN34_INTERNAL_1927ccbc_4_k_cu_1c8420e54cuda3std3__45__cpo6cbeginE - _ZN34_INTERNAL_1927ccbc_4_k_cu_1c8420e56thrust24THRUST_300001_SM_1000_NS12placeholders2_5E)
_ZN34_INTERNAL_1927ccbc_4_k_cu_1c8420e56thrust24THRUST_300001_SM_1000_NS12placeholders2_5E:
	.zero		1
	.type		_ZN34_INTERNAL_1927ccbc_4_k_cu_1c8420e54cuda3std3__45__cpo6cbeginE,@object
	.size		_ZN34_INTERNAL_1927ccbc_4_k_cu_1c8420e54cuda3std3__45__cpo6cbeginE,(_ZN34_INTERNAL_1927ccbc_4_k_cu_1c8420e54cuda3std6ranges3__45__cpo6cbeginE - _ZN34_INTERNAL_1927ccbc_4_k_cu_1c8420e54cuda3std3__45__cpo6cbeginE)
_ZN34_INTERNAL_1927ccbc_4_k_cu_1c8420e54cuda3std3__45__cpo6cbeginE:
	.zero		1
	.type		_ZN34_INTERNAL_1927ccbc_4_k_cu_1c8420e54cuda3std6ranges3__45__cpo6cbeginE,@object
	.size		_ZN34_INTERNAL_1927ccbc_4_k_cu_1c8420e54cuda3std6ranges3__45__cpo6cbeginE,(_ZN34_INTERNAL_1927ccbc_4_k_cu_1c8420e54cuda3std3__48in_placeE - _ZN34_INTERNAL_1927ccbc_4_k_cu_1c8420e54cuda3std6ranges3__45__cpo6cbeginE)
_ZN34_INTERNAL_1927ccbc_4_k_cu_1c8420e54cuda3std6ranges3__45__cpo6cbeginE:
	.zero		1
	.type		_ZN34_INTERNAL_1927ccbc_4_k_cu_1c8420e54cuda3std3__48in_placeE,@object
	.size		_ZN34_INTERNAL_1927ccbc_4_k_cu_1c8420e54cuda3std3__48in_placeE,(_ZN34_INTERNAL_1927ccbc_4_k_cu_1c8420e54cuda3std6ranges3__45__cpo4sizeE - _ZN34_INTERNAL_1927ccbc_4_k_cu_1c8420e54cuda3std3__48in_placeE)
_ZN34_INTERNAL_1927ccbc_4_k_cu_1c8420e54cuda3std3__48in_placeE:
	.zero		1
	.type		_ZN34_INTERNAL_1927ccbc_4_k_cu_1c8420e54cuda3std6ranges3__45__cpo4sizeE,@object
	.size		_ZN34_INTERNAL_1927ccbc_4_k_cu_1c8420e54cuda3std6ranges3__45__cpo4sizeE,(_ZN34_INTERNAL_1927ccbc_4_k_cu_1c8420e56thrust24THRUST_300001_SM_1000_NS12placeholders2_9E - _ZN34_INTERNAL_1927ccbc_4_k_cu_1c8420e54cuda3std6ranges3__45__cpo4sizeE)
_ZN34_INTERNAL_1927ccbc_4_k_cu_1c8420e54cuda3std6ranges3__45__cpo4sizeE:
	.zero		1
	.type		_ZN34_INTERNAL_1927ccbc_4_k_cu_1c8420e56thrust24THRUST_300001_SM_1000_NS12placeholders2_9E,@object
	.size		_ZN34_INTERNAL_1927ccbc_4_k_cu_1c8420e56thrust24THRUST_300001_SM_1000_NS12placeholders2_9E,(_ZN34_INTERNAL_1927ccbc_4_k_cu_1c8420e54cuda3std3__45__cpo7crbeginE - _ZN34_INTERNAL_1927ccbc_4_k_cu_1c8420e56thrust24THRUST_300001_SM_1000_NS12placeholders2_9E)
_ZN34_INTERNAL_1927ccbc_4_k_cu_1c8420e56thrust24THRUST_300001_SM_1000_NS12placeholders2_9E:
	.zero		1
	.type		_ZN34_INTERNAL_1927ccbc_4_k_cu_1c8420e54cuda3std3__45__cpo7crbeginE,@object
	.size		_ZN34_INTERNAL_1927ccbc_4_k_cu_1c8420e54cuda3std3__45__cpo7crbeginE,(_ZN34_INTERNAL_1927ccbc_4_k_cu_1c8420e54cuda3std6ranges3__45__cpo4nextE - _ZN34_INTERNAL_1927ccbc_4_k_cu_1c8420e54cuda3std3__45__cpo7crbeginE)
_ZN34_INTERNAL_1927ccbc_4_k_cu_1c8420e54cuda3std3__45__cpo7crbeginE:
	.zero		1
	.type		_ZN34_INTERNAL_1927ccbc_4_k_cu_1c8420e54cuda3std6ranges3__45__cpo4nextE,@object
	.size		_ZN34_INTERNAL_1927ccbc_4_k_cu_1c8420e54cuda3std6ranges3__45__cpo4nextE,(_ZN34_INTERNAL_1927ccbc_4_k_cu_1c8420e54cuda3std6ranges3__45__cpo4swapE - _ZN34_INTERNAL_1927ccbc_4_k_cu_1c8420e54cuda3std6ranges3__45__cpo4nextE)
_ZN34_INTERNAL_1927ccbc_4_k_cu_1c8420e54cuda3std6ranges3__45__cpo4nextE:
	.zero		1
	.type		_ZN34_INTERNAL_1927ccbc_4_k_cu_1c8420e54cuda3std6ranges3__45__cpo4swapE,@object
	.size		_ZN34_INTERNAL_1927ccbc_4_k_cu_1c8420e54cuda3std6ranges3__45__cpo4swapE,(_ZN34_INTERNAL_1927ccbc_4_k_cu_1c8420e56thrust24THRUST_300001_SM_1000_NS12placeholders2_1E - _ZN34_INTERNAL_1927ccbc_4_k_cu_1c8420e54cuda3std6ranges3__45__cpo4swapE)
_ZN34_INTERNAL_1927ccbc_4_k_cu_1c8420e54cuda3std6ranges3__45__cpo4swapE:
	.zero		1
	.type		_ZN34_INTERNAL_1927ccbc_4_k_cu_1c8420e56thrust24THRUST_300001_SM_1000_NS12placeholders2_1E,@object
	.size		_ZN34_INTERNAL_1927ccbc_4_k_cu_1c8420e56thrust24THRUST_300001_SM_1000_NS12placeholders2_1E,(_ZN34_INTERNAL_1927ccbc_4_k_cu_1c8420e56thrust24THRUST_300001_SM_1000_NS12placeholders2_3E - _ZN34_INTERNAL_1927ccbc_4_k_cu_1c8420e56thrust24THRUST_300001_SM_1000_NS12placeholders2_1E)
_ZN34_INTERNAL_1927ccbc_4_k_cu_1c8420e56thrust24THRUST_300001_SM_1000_NS12placeholders2_1E:
	.zero		1
	.type		_ZN34_INTERNAL_1927ccbc_4_k_cu_1c8420e56thrust24THRUST_300001_SM_1000_NS12placeholders2_3E,@object
	.size		_ZN34_INTERNAL_1927ccbc_4_k_cu_1c8420e56thrust24THRUST_300001_SM_1000_NS12placeholders2_3E,(_ZN34_INTERNAL_1927ccbc_4_k_cu_1c8420e54cuda3std3__45__cpo5beginE - _ZN34_INTERNAL_1927ccbc_4_k_cu_1c8420e56thrust24THRUST_300001_SM_1000_NS12placeholders2_3E)
_ZN34_INTERNAL_1927ccbc_4_k_cu_1c8420e56thrust24THRUST_300001_SM_1000_NS12placeholders2_3E:
	.zero		1
	.type		_ZN34_INTERNAL_1927ccbc_4_k_cu_1c8420e54cuda3std3__45__cpo5beginE,@object
	.size		_ZN34_INTERNAL_1927ccbc_4_k_cu_1c8420e54cuda3std3__45__cpo5beginE,(_ZN34_INTERNAL_1927ccbc_4_k_cu_1c8420e54cuda3std6ranges3__45__cpo5beginE - _ZN34_INTERNAL_1927ccbc_4_k_cu_1c8420e54cuda3std3__45__cpo5beginE)
_ZN34_INTERNAL_1927ccbc_4_k_cu_1c8420e54cuda3std3__45__cpo5beginE:
	.zero		1
	.type		_ZN34_INTERNAL_1927ccbc_4_k_cu_1c8420e54cuda3std6ranges3__45__cpo5beginE,@object
	.size		_ZN34_INTERNAL_1927ccbc_4_k_cu_1c8420e54cuda3std6ranges3__45__cpo5beginE,(_ZN34_INTERNAL_1927ccbc_4_k_cu_1c8420e54cuda3std3__436_GLOBAL__N__1927ccbc_4_k_cu_1c8420e56ignoreE - _ZN34_INTERNAL_1927ccbc_4_k_cu_1c8420e54cuda3std6ranges3__45__cpo5beginE)
_ZN34_INTERNAL_1927ccbc_4_k_cu_1c8420e54cuda3std6ranges3__45__cpo5beginE:
	.zero		1
	.type		_ZN34_INTERNAL_1927ccbc_4_k_cu_1c8420e54cuda3std3__436_GLOBAL__N__1927ccbc_4_k_cu_1c8420e56ignoreE,@object
	.size		_ZN34_INTERNAL_1927ccbc_4_k_cu_1c8420e54cuda3std3__436_GLOBAL__N__1927ccbc_4_k_cu_1c8420e56ignoreE,(_ZN34_INTERNAL_1927ccbc_4_k_cu_1c8420e54cuda3std6ranges3__45__cpo4dataE - _ZN34_INTERNAL_1927ccbc_4_k_cu_1c8420e54cuda3std3__436_GLOBAL__N__1927ccbc_4_k_cu_1c8420e56ignoreE)
_ZN34_INTERNAL_1927ccbc_4_k_cu_1c8420e54cuda3std3__436_GLOBAL__N__1927ccbc_4_k_cu_1c8420e56ignoreE:
	.zero		1
	.type		_ZN34_INTERNAL_1927ccbc_4_k_cu_1c8420e54cuda3std6ranges3__45__cpo4dataE,@object
	.size		_ZN34_INTERNAL_1927ccbc_4_k_cu_1c8420e54cuda3std6ranges3__45__cpo4dataE,(_ZN34_INTERNAL_1927ccbc_4_k_cu_1c8420e56thrust24THRUST_300001_SM_1000_NS12placeholders2_7E - _ZN34_INTERNAL_1927ccbc_4_k_cu_1c8420e54cuda3std6ranges3__45__cpo4dataE)
_ZN34_INTERNAL_1927ccbc_4_k_cu_1c8420e54cuda3std6ranges3__45__cpo4dataE:
	.zero		1
	.type		_ZN34_INTERNAL_1927ccbc_4_k_cu_1c8420e56thrust24THRUST_300001_SM_1000_NS12placeholders2_7E,@object
	.size		_ZN34_INTERNAL_1927ccbc_4_k_cu_1c8420e56thrust24THRUST_300001_SM_1000_NS12placeholders2_7E,(_ZN34_INTERNAL_1927ccbc_4_k_cu_1c8420e54cuda3std3__45__cpo6rbeginE - _ZN34_INTERNAL_1927ccbc_4_k_cu_1c8420e56thrust24THRUST_300001_SM_1000_NS12placeholders2_7E)
_ZN34_INTERNAL_1927ccbc_4_k_cu_1c8420e56thrust24THRUST_300001_SM_1000_NS12placeholders2_7E:
	.zero		1
	.type		_ZN34_INTERNAL_1927ccbc_4_k_cu_1c8420e54cuda3std3__45__cpo6rbeginE,@object
	.size		_ZN34_INTERNAL_1927ccbc_4_k_cu_1c8420e54cuda3std3__45__cpo6rbeginE,(_ZN34_INTERNAL_1927ccbc_4_k_cu_1c8420e54cuda3std6ranges3__45__cpo7advanceE - _ZN34_INTERNAL_1927ccbc_4_k_cu_1c8420e54cuda3std3__45__cpo6rbeginE)
_ZN34_INTERNAL_1927ccbc_4_k_cu_1c8420e54cuda3std3__45__cpo6rbeginE:
	.zero		1
	.type		_ZN34_INTERNAL_1927ccbc_4_k_cu_1c8420e54cuda3std6ranges3__45__cpo7advanceE,@object
	.size		_ZN34_INTERNAL_1927ccbc_4_k_cu_1c8420e54cuda3std6ranges3__45__cpo7advanceE,(_ZN34_INTERNAL_1927ccbc_4_k_cu_1c8420e54cuda3std3__47nulloptE - _ZN34_INTERNAL_1927ccbc_4_k_cu_1c8420e54cuda3std6ranges3__45__cpo7advanceE)
_ZN34_INTERNAL_1927ccbc_4_k_cu_1c8420e54cuda3std6ranges3__45__cpo7advanceE:
	.zero		1
	.type		_ZN34_INTERNAL_1927ccbc_4_k_cu_1c8420e54cuda3std3__47nulloptE,@object
	.size		_ZN34_INTERNAL_1927ccbc_4_k_cu_1c8420e54cuda3std3__47nulloptE,(_ZN34_INTERNAL_1927ccbc_4_k_cu_1c8420e54cuda3std6ranges3__45__cpo8distanceE - _ZN34_INTERNAL_1927ccbc_4_k_cu_1c8420e54cuda3std3__47nulloptE)
_ZN34_INTERNAL_1927ccbc_4_k_cu_1c8420e54cuda3std3__47nulloptE:
	.zero		1
	.type		_ZN34_INTERNAL_1927ccbc_4_k_cu_1c8420e54cuda3std6ranges3__45__cpo8distanceE,@object
	.size		_ZN34_INTERNAL_1927ccbc_4_k_cu_1c8420e54cuda3std6ranges3__45__cpo8distanceE,(_ZN34_INTERNAL_1927ccbc_4_k_cu_1c8420e56thrust24THRUST_300001_SM_1000_NS12placeholders2_6E - _ZN34_INTERNAL_1927ccbc_4_k_cu_1c8420e54cuda3std6ranges3__45__cpo8distanceE)
_ZN34_INTERNAL_1927ccbc_4_k_cu_1c8420e54cuda3std6ranges3__45__cpo8distanceE:
	.zero		1
	.type		_ZN34_INTERNAL_1927ccbc_4_k_cu_1c8420e56thrust24THRUST_300001_SM_1000_NS12placeholders2_6E,@object
	.size		_ZN34_INTERNAL_1927ccbc_4_k_cu_1c8420e56thrust24THRUST_300001_SM_1000_NS12placeholders2_6E,(_ZN34_INTERNAL_1927ccbc_4_k_cu_1c8420e54cuda3std3__45__cpo4cendE - _ZN34_INTERNAL_1927ccbc_4_k_cu_1c8420e56thrust24THRUST_300001_SM_1000_NS12placeholders2_6E)
_ZN34_INTERNAL_1927ccbc_4_k_cu_1c8420e56thrust24THRUST_300001_SM_1000_NS12placeholders2_6E:
	.zero		1
	.type		_ZN34_INTERNAL_1927ccbc_4_k_cu_1c8420e54cuda3std3__45__cpo4cendE,@object
	.size		_ZN34_INTERNAL_1927ccbc_4_k_cu_1c8420e54cuda3std3__45__cpo4cendE,(_ZN34_INTERNAL_1927ccbc_4_k_cu_1c8420e54cuda3std6ranges3__45__cpo4cendE - _ZN34_INTERNAL_1927ccbc_4_k_cu_1c8420e54cuda3std3__45__cpo4cendE)
_ZN34_INTERNAL_1927ccbc_4_k_cu_1c8420e54cuda3std3__45__cpo4cendE:
	.zero		1
	.type		_ZN34_INTERNAL_1927ccbc_4_k_cu_1c8420e54cuda3std6ranges3__45__cpo4cendE,@object
	.size		_ZN34_INTERNAL_1927ccbc_4_k_cu_1c8420e54cuda3std6ranges3__45__cpo4cendE,(_ZN34_INTERNAL_1927ccbc_4_k_cu_1c8420e54cuda3std3__420unreachable_sentinelE - _ZN34_INTERNAL_1927ccbc_4_k_cu_1c8420e54cuda3std6ranges3__45__cpo4cendE)
_ZN34_INTERNAL_1927ccbc_4_k_cu_1c8420e54cuda3std6ranges3__45__cpo4cendE:
	.zero		1
	.type		_ZN34_INTERNAL_1927ccbc_4_k_cu_1c8420e54cuda3std3__420unreachable_sentinelE,@object
	.size		_ZN34_INTERNAL_1927ccbc_4_k_cu_1c8420e54cuda3std3__420unreachable_sentinelE,(_ZN34_INTERNAL_1927ccbc_4_k_cu_1c8420e54cuda3std6ranges3__45__cpo5ssizeE - _ZN34_INTERNAL_1927ccbc_4_k_cu_1c8420e54cuda3std3__420unreachable_sentinelE)
_ZN34_INTERNAL_1927ccbc_4_k_cu_1c8420e54cuda3std3__420unreachable_sentinelE:
	.zero		1
	.type		_ZN34_INTERNAL_1927ccbc_4_k_cu_1c8420e54cuda3std6ranges3__45__cpo5ssizeE,@object
	.size		_ZN34_INTERNAL_1927ccbc_4_k_cu_1c8420e54cuda3std6ranges3__45__cpo5ssizeE,(_ZN34_INTERNAL_1927ccbc_4_k_cu_1c8420e56thrust24THRUST_300001_SM_1000_NS12placeholders3_10E - _ZN34_INTERNAL_1927ccbc_4_k_cu_1c8420e54cuda3std6ranges3__45__cpo5ssizeE)
_ZN34_INTERNAL_1927ccbc_4_k_cu_1c8420e54cuda3std6ranges3__45__cpo5ssizeE:
	.zero		1
	.type		_ZN34_INTERNAL_1927ccbc_4_k_cu_1c8420e56thrust24THRUST_300001_SM_1000_NS12placeholders3_10E,@object
	.size		_ZN34_INTERNAL_1927ccbc_4_k_cu_1c8420e56thrust24THRUST_300001_SM_1000_NS12placeholders3_10E,(_ZN34_INTERNAL_1927ccbc_4_k_cu_1c8420e54cuda3std3__45__cpo5crendE - _ZN34_INTERNAL_1927ccbc_4_k_cu_1c8420e56thrust24THRUST_300001_SM_1000_NS12placeholders3_10E)
_ZN34_INTERNAL_1927ccbc_4_k_cu_1c8420e56thrust24THRUST_300001_SM_1000_NS12placeholders3_10E:
	.zero		1
	.type		_ZN34_INTERNAL_1927ccbc_4_k_cu_1c8420e54cuda3std3__45__cpo5crendE,@object
	.size		_ZN34_INTERNAL_1927ccbc_4_k_cu_1c8420e54cuda3std3__45__cpo5crendE,(_ZN34_INTERNAL_1927ccbc_4_k_cu_1c8420e54cuda3std6ranges3__45__cpo4prevE - _ZN34_INTERNAL_1927ccbc_4_k_cu_1c8420e54cuda3std3__45__cpo5crendE)
_ZN34_INTERNAL_1927ccbc_4_k_cu_1c8420e54cuda3std3__45__cpo5crendE:
	.zero		1
	.type		_ZN34_INTERNAL_1927ccbc_4_k_cu_1c8420e54cuda3std6ranges3__45__cpo4prevE,@object
	.size		_ZN34_INTERNAL_1927ccbc_4_k_cu_1c8420e54cuda3std6ranges3__45__cpo4prevE,(_ZN34_INTERNAL_1927ccbc_4_k_cu_1c8420e54cuda3std6ranges3__45__cpo9iter_moveE - _ZN34_INTERNAL_1927ccbc_4_k_cu_1c8420e54cuda3std6ranges3__45__cpo4prevE)
_ZN34_INTERNAL_1927ccbc_4_k_cu_1c8420e54cuda3std6ranges3__45__cpo4prevE:
	.zero		1
	.type		_ZN34_INTERNAL_1927ccbc_4_k_cu_1c8420e54cuda3std6ranges3__45__cpo9iter_moveE,@object
	.size		_ZN34_INTERNAL_1927ccbc_4_k_cu_1c8420e54cuda3std6ranges3__45__cpo9iter_moveE,(_ZN34_INTERNAL_1927ccbc_4_k_cu_1c8420e56thrust24THRUST_300001_SM_1000_NS12placeholders2_2E - _ZN34_INTERNAL_1927ccbc_4_k_cu_1c8420e54cuda3std6ranges3__45__cpo9iter_moveE)
_ZN34_INTERNAL_1927ccbc_4_k_cu_1c8420e54cuda3std6ranges3__45__cpo9iter_moveE:
	.zero		1
	.type		_ZN34_INTERNAL_1927ccbc_4_k_cu_1c8420e56thrust24THRUST_300001_SM_1000_NS12placeholders2_2E,@object
	.size		_ZN34_INTERNAL_1927ccbc_4_k_cu_1c8420e56thrust24THRUST_300001_SM_1000_NS12placeholders2_2E,(_ZN34_INTERNAL_1927ccbc_4_k_cu_1c8420e56thrust24THRUST_300001_SM_1000_NS12placeholders2_4E - _ZN34_INTERNAL_1927ccbc_4_k_cu_1c8420e56thrust24THRUST_300001_SM_1000_NS12placeholders2_2E)
_ZN34_INTERNAL_1927ccbc_4_k_cu_1c8420e56thrust24THRUST_300001_SM_1000_NS12placeholders2_2E:
	.zero		1
	.type		_ZN34_INTERNAL_1927ccbc_4_k_cu_1c8420e56thrust24THRUST_300001_SM_1000_NS12placeholders2_4E,@object
	.size		_ZN34_INTERNAL_1927ccbc_4_k_cu_1c8420e56thrust24THRUST_300001_SM_1000_NS12placeholders2_4E,(_ZN34_INTERNAL_1927ccbc_4_k_cu_1c8420e54cuda3std3__45__cpo3endE - _ZN34_INTERNAL_1927ccbc_4_k_cu_1c8420e56thrust24THRUST_300001_SM_1000_NS12placeholders2_4E)
_ZN34_INTERNAL_1927ccbc_4_k_cu_1c8420e56thrust24THRUST_300001_SM_1000_NS12placeholders2_4E:
	.zero		1
	.type		_ZN34_INTERNAL_1927ccbc_4_k_cu_1c8420e54cuda3std3__45__cpo3endE,@object
	.size		_ZN34_INTERNAL_1927ccbc_4_k_cu_1c8420e54cuda3std3__45__cpo3endE,(_ZN34_INTERNAL_1927ccbc_4_k_cu_1c8420e54cuda3std6ranges3__45__cpo3endE - _ZN34_INTERNAL_1927ccbc_4_k_cu_1c8420e54cuda3std3__45__cpo3endE)
_ZN34_INTERNAL_1927ccbc_4_k_cu_1c8420e54cuda3std3__45__cpo3endE:
	.zero		1
	.type		_ZN34_INTERNAL_1927ccbc_4_k_cu_1c8420e54cuda3std6ranges3__45__cpo3endE,@object
	.size		_ZN34_INTERNAL_1927ccbc_4_k_cu_1c8420e54cuda3std6ranges3__45__cpo3endE,(_ZN34_INTERNAL_1927ccbc_4_k_cu_1c8420e54cuda3std3__419piecewise_constructE - _ZN34_INTERNAL_1927ccbc_4_k_cu_1c8420e54cuda3std6ranges3__45__cpo3endE)
_ZN34_INTERNAL_1927ccbc_4_k_cu_1c8420e54cuda3std6ranges3__45__cpo3endE:
	.zero		1
	.type		_ZN34_INTERNAL_1927ccbc_4_k_cu_1c8420e54cuda3std3__419piecewise_constructE,@object
	.size		_ZN34_INTERNAL_1927ccbc_4_k_cu_1c8420e54cuda3std3__419piecewise_constructE,(_ZN34_INTERNAL_1927ccbc_4_k_cu_1c8420e54cuda3std6ranges3__45__cpo5cdataE - _ZN34_INTERNAL_1927ccbc_4_k_cu_1c8420e54cuda3std3__419piecewise_constructE)
_ZN34_INTERNAL_1927ccbc_4_k_cu_1c8420e54cuda3std3__419piecewise_constructE:
	.zero		1
	.type		_ZN34_INTERNAL_1927ccbc_4_k_cu_1c8420e54cuda3std6ranges3__45__cpo5cdataE,@object
	.size		_ZN34_INTERNAL_1927ccbc_4_k_cu_1c8420e54cuda3std6ranges3__45__cpo5cdataE,(_ZN34_INTERNAL_1927ccbc_4_k_cu_1c8420e56thrust24THRUST_300001_SM_1000_NS12placeholders2_8E - _ZN34_INTERNAL_1927ccbc_4_k_cu_1c8420e54cuda3std6ranges3__45__cpo5cdataE)
_ZN34_INTERNAL_1927ccbc_4_k_cu_1c8420e54cuda3std6ranges3__45__cpo5cdataE:
	.zero		1
	.type		_ZN34_INTERNAL_1927ccbc_4_k_cu_1c8420e56thrust24THRUST_300001_SM_1000_NS12placeholders2_8E,@object
	.size		_ZN34_INTERNAL_1927ccbc_4_k_cu_1c8420e56thrust24THRUST_300001_SM_1000_NS12placeholders2_8E,(_ZN34_INTERNAL_1927ccbc_4_k_cu_1c8420e54cuda3std3__45__cpo4rendE - _ZN34_INTERNAL_1927ccbc_4_k_cu_1c8420e56thrust24THRUST_300001_SM_1000_NS12placeholders2_8E)
_ZN34_INTERNAL_1927ccbc_4_k_cu_1c8420e56thrust24THRUST_300001_SM_1000_NS12placeholders2_8E:
	.zero		1
	.type		_ZN34_INTERNAL_1927ccbc_4_k_cu_1c8420e54cuda3std3__45__cpo4rendE,@object
	.size		_ZN34_INTERNAL_1927ccbc_4_k_cu_1c8420e54cuda3std3__45__cpo4rendE,(_ZN34_INTERNAL_1927ccbc_4_k_cu_1c8420e54cuda3std6ranges3__45__cpo9iter_swapE - _ZN34_INTERNAL_1927ccbc_4_k_cu_1c8420e54cuda3std3__45__cpo4rendE)
_ZN34_INTERNAL_1927ccbc_4_k_cu_1c8420e54cuda3std3__45__cpo4rendE:
	.zero		1
	.type		_ZN34_INTERNAL_1927ccbc_4_k_cu_1c8420e54cuda3std6ranges3__45__cpo9iter_swapE,@object
	.size		_ZN34_INTERNAL_1927ccbc_4_k_cu_1c8420e54cuda3std6ranges3__45__cpo9iter_swapE,(_ZN34_INTERNAL_1927ccbc_4_k_cu_1c8420e54cuda3std3__48unexpectE - _ZN34_INTERNAL_1927ccbc_4_k_cu_1c8420e54cuda3std6ranges3__45__cpo9iter_swapE)
_ZN34_INTERNAL_1927ccbc_4_k_cu_1c8420e54cuda3std6ranges3__45__cpo9iter_swapE:
	.zero		1
	.type		_ZN34_INTERNAL_1927ccbc_4_k_cu_1c8420e54cuda3std3__48unexpectE,@object
	.size		_ZN34_INTERNAL_1927ccbc_4_k_cu_1c8420e54cuda3std3__48unexpectE,(_ZN34_INTERNAL_1927ccbc_4_k_cu_1c8420e56thrust24THRUST_300001_SM_1000_NS6system6detail10sequential3seqE - _ZN34_INTERNAL_1927ccbc_4_k_cu_1c8420e54cuda3std3__48unexpectE)
_ZN34_INTERNAL_1927ccbc_4_k_cu_1c8420e54cuda3std3__48unexpectE:
	.zero		1
	.type		_ZN34_INTERNAL_1927ccbc_4_k_cu_1c8420e56thrust24THRUST_300001_SM_1000_NS6system6detail10sequential3seqE,@object
	.size		_ZN34_INTERNAL_1927ccbc_4_k_cu_1c8420e56thrust24THRUST_300001_SM_1000_NS6system6detail10sequential3seqE,(.L_29 - _ZN34_INTERNAL_1927ccbc_4_k_cu_1c8420e56thrust24THRUST_300001_SM_1000_NS6system6detail10sequential3seqE)
_ZN34_INTERNAL_1927ccbc_4_k_cu_1c8420e56thrust24THRUST_300001_SM_1000_NS6system6detail10sequential3seqE:
	.zero		1
.L_29:


//--------------------- .nv.constant0._ZN3cub18CUB_300001_SM_10006detail11EmptyKernelIvEEvv --------------------------
	.section	.nv.constant0._ZN3cub18CUB_300001_SM_10006detail11EmptyKernelIvEEvv,"a",@progbits
	.sectionflags	@""
	.align	4
.nv.constant0._ZN3cub18CUB_300001_SM_10006detail11EmptyKernelIvEEvv:
	.zero		896


//--------------------- .nv.constant0._Z15TemplateKernel1Pi --------------------------
	.section	.nv.constant0._Z15TemplateKernel1Pi,"a",@progbits
	.sectionflags	@""
	.align	4
.nv.constant0._Z15TemplateKernel1Pi:
	.zero		904


//--------------------- SYMBOLS --------------------------

	.type		.nv.reservedSmem.offset0,@object
	.size		.nv.reservedSmem.offset0,0x4
